//
// Generated by NVIDIA NVVM Compiler
//
// Compiler Build ID: CL-36424714
// Cuda compilation tools, release 13.0, V13.0.88
// Based on NVVM 20.0.0
//

.version 9.0
.target sm_100
.address_size 64

	// .globl	_Z20matrixMultiplyKernelPdS_S_i

.visible .entry _Z20matrixMultiplyKernelPdS_S_i(
	.param .u64 .ptr .align 1 _Z20matrixMultiplyKernelPdS_S_i_param_0,
	.param .u64 .ptr .align 1 _Z20matrixMultiplyKernelPdS_S_i_param_1,
	.param .u64 .ptr .align 1 _Z20matrixMultiplyKernelPdS_S_i_param_2,
	.param .u32 _Z20matrixMultiplyKernelPdS_S_i_param_3
)
{
	.reg .pred 	%p<10>;
	.reg .b32 	%r<41>;
	.reg .b64 	%rd<67>;
	.reg .b64 	%fd<67>;

	ld.param.u64 	%rd14, [_Z20matrixMultiplyKernelPdS_S_i_param_0];
	ld.param.u64 	%rd15, [_Z20matrixMultiplyKernelPdS_S_i_param_1];
	ld.param.u32 	%r17, [_Z20matrixMultiplyKernelPdS_S_i_param_3];
	cvta.to.global.u64 	%rd1, %rd15;
	cvta.to.global.u64 	%rd2, %rd14;
	mov.u32 	%r18, %ctaid.y;
	mov.u32 	%r19, %ntid.y;
	mov.u32 	%r20, %tid.y;
	mad.lo.s32 	%r1, %r18, %r19, %r20;
	mov.u32 	%r21, %ctaid.x;
	mov.u32 	%r22, %ntid.x;
	mov.u32 	%r23, %tid.x;
	mad.lo.s32 	%r2, %r21, %r22, %r23;
	max.s32 	%r24, %r1, %r2;
	setp.ge.s32 	%p1, %r24, %r17;
	@%p1 bra 	$L__BB0_13;
	mul.lo.s32 	%r3, %r17, %r1;
	and.b32  	%r4, %r17, 7;
	setp.lt.u32 	%p2, %r17, 8;
	mov.f64 	%fd66, 0d0000000000000000;
	mov.b32 	%r39, 0;
	@%p2 bra 	$L__BB0_4;
	and.b32  	%r26, %r17, 2147483640;
	neg.s32 	%r37, %r26;
	mul.wide.s32 	%rd16, %r17, 8;
	add.s64 	%rd3, %rd1, %rd16;
	mul.wide.s32 	%rd17, %r17, 16;
	add.s64 	%rd4, %rd1, %rd17;
	mul.wide.s32 	%rd18, %r17, 24;
	add.s64 	%rd5, %rd1, %rd18;
	mul.wide.s32 	%rd19, %r17, 32;
	add.s64 	%rd6, %rd1, %rd19;
	mul.wide.s32 	%rd20, %r17, 40;
	add.s64 	%rd7, %rd1, %rd20;
	mul.wide.s32 	%rd21, %r17, 48;
	add.s64 	%rd8, %rd1, %rd21;
	mul.wide.s32 	%rd22, %r17, 56;
	add.s64 	%rd9, %rd1, %rd22;
	mul.wide.u32 	%rd23, %r3, 8;
	add.s64 	%rd24, %rd23, %rd2;
	add.s64 	%rd66, %rd24, 32;
	mov.f64 	%fd66, 0d0000000000000000;
	mov.u32 	%r36, %r2;
$L__BB0_3:
	.pragma "nounroll";
	and.b32  	%r39, %r17, 2147483640;
	mul.wide.s32 	%rd25, %r36, 8;
	add.s64 	%rd26, %rd3, %rd25;
	add.s64 	%rd27, %rd4, %rd25;
	add.s64 	%rd28, %rd5, %rd25;
	add.s64 	%rd29, %rd6, %rd25;
	add.s64 	%rd30, %rd7, %rd25;
	add.s64 	%rd31, %rd8, %rd25;
	add.s64 	%rd32, %rd9, %rd25;
	add.s64 	%rd33, %rd1, %rd25;
	ld.global.f64 	%fd16, [%rd66+-32];
	ld.global.f64 	%fd17, [%rd33];
	fma.rn.f64 	%fd18, %fd16, %fd17, %fd66;
	ld.global.f64 	%fd19, [%rd66+-24];
	ld.global.f64 	%fd20, [%rd26];
	fma.rn.f64 	%fd21, %fd19, %fd20, %fd18;
	ld.global.f64 	%fd22, [%rd66+-16];
	ld.global.f64 	%fd23, [%rd27];
	fma.rn.f64 	%fd24, %fd22, %fd23, %fd21;
	ld.global.f64 	%fd25, [%rd66+-8];
	ld.global.f64 	%fd26, [%rd28];
	fma.rn.f64 	%fd27, %fd25, %fd26, %fd24;
	ld.global.f64 	%fd28, [%rd66];
	ld.global.f64 	%fd29, [%rd29];
	fma.rn.f64 	%fd30, %fd28, %fd29, %fd27;
	ld.global.f64 	%fd31, [%rd66+8];
	ld.global.f64 	%fd32, [%rd30];
	fma.rn.f64 	%fd33, %fd31, %fd32, %fd30;
	ld.global.f64 	%fd34, [%rd66+16];
	ld.global.f64 	%fd35, [%rd31];
	fma.rn.f64 	%fd36, %fd34, %fd35, %fd33;
	ld.global.f64 	%fd37, [%rd66+24];
	ld.global.f64 	%fd38, [%rd32];
	fma.rn.f64 	%fd66, %fd37, %fd38, %fd36;
	add.s32 	%r37, %r37, 8;
	shl.b32 	%r27, %r17, 3;
	add.s32 	%r36, %r36, %r27;
	add.s64 	%rd66, %rd66, 64;
	setp.ne.s32 	%p3, %r37, 0;
	@%p3 bra 	$L__BB0_3;
$L__BB0_4:
	setp.eq.s32 	%p4, %r4, 0;
	@%p4 bra 	$L__BB0_12;
	and.b32  	%r12, %r17, 3;
	setp.lt.u32 	%p5, %r4, 4;
	@%p5 bra 	$L__BB0_7;
	add.s32 	%r28, %r39, %r3;
	mul.wide.u32 	%rd34, %r28, 8;
	add.s64 	%rd35, %rd2, %rd34;
	ld.global.f64 	%fd40, [%rd35];
	mad.lo.s32 	%r29, %r39, %r17, %r2;
	mul.wide.s32 	%rd36, %r29, 8;
	add.s64 	%rd37, %rd1, %rd36;
	ld.global.f64 	%fd41, [%rd37];
	fma.rn.f64 	%fd42, %fd40, %fd41, %fd66;
	cvt.u64.u32 	%rd38, %r3;
	cvt.u64.u32 	%rd39, %r39;
	add.s64 	%rd40, %rd39, %rd38;
	shl.b64 	%rd41, %rd40, 3;
	add.s64 	%rd42, %rd2, %rd41;
	ld.global.f64 	%fd43, [%rd42+8];
	mul.wide.s32 	%rd43, %r17, 8;
	add.s64 	%rd44, %rd37, %rd43;
	ld.global.f64 	%fd44, [%rd44];
	fma.rn.f64 	%fd45, %fd43, %fd44, %fd42;
	ld.global.f64 	%fd46, [%rd42+16];
	add.s64 	%rd45, %rd44, %rd43;
	ld.global.f64 	%fd47, [%rd45];
	fma.rn.f64 	%fd48, %fd46, %fd47, %fd45;
	ld.global.f64 	%fd49, [%rd42+24];
	add.s64 	%rd46, %rd45, %rd43;
	ld.global.f64 	%fd50, [%rd46];
	fma.rn.f64 	%fd66, %fd49, %fd50, %fd48;
	add.s32 	%r39, %r39, 4;
$L__BB0_7:
	setp.eq.s32 	%p6, %r12, 0;
	@%p6 bra 	$L__BB0_12;
	setp.eq.s32 	%p7, %r12, 1;
	@%p7 bra 	$L__BB0_10;
	add.s32 	%r30, %r39, %r3;
	mul.wide.u32 	%rd47, %r30, 8;
	add.s64 	%rd48, %rd2, %rd47;
	ld.global.f64 	%fd52, [%rd48];
	mad.lo.s32 	%r31, %r39, %r17, %r2;
	mul.wide.s32 	%rd49, %r31, 8;
	add.s64 	%rd50, %rd1, %rd49;
	ld.global.f64 	%fd53, [%rd50];
	fma.rn.f64 	%fd54, %fd52, %fd53, %fd66;
	cvt.u64.u32 	%rd51, %r3;
	cvt.u64.u32 	%rd52, %r39;
	add.s64 	%rd53, %rd52, %rd51;
	shl.b64 	%rd54, %rd53, 3;
	add.s64 	%rd55, %rd2, %rd54;
	ld.global.f64 	%fd55, [%rd55+8];
	mul.wide.s32 	%rd56, %r17, 8;
	add.s64 	%rd57, %rd50, %rd56;
	ld.global.f64 	%fd56, [%rd57];
	fma.rn.f64 	%fd66, %fd55, %fd56, %fd54;
	add.s32 	%r39, %r39, 2;
$L__BB0_10:
	and.b32  	%r32, %r17, 1;
	setp.eq.b32 	%p8, %r32, 1;
	not.pred 	%p9, %p8;
	@%p9 bra 	$L__BB0_12;
	add.s32 	%r33, %r39, %r3;
	mul.wide.u32 	%rd58, %r33, 8;
	add.s64 	%rd59, %rd2, %rd58;
	ld.global.f64 	%fd57, [%rd59];
	mad.lo.s32 	%r34, %r39, %r17, %r2;
	mul.wide.s32 	%rd60, %r34, 8;
	add.s64 	%rd61, %rd1, %rd60;
	ld.global.f64 	%fd58, [%rd61];
	fma.rn.f64 	%fd66, %fd57, %fd58, %fd66;
$L__BB0_12:
	ld.param.u64 	%rd65, [_Z20matrixMultiplyKernelPdS_S_i_param_2];
	add.s32 	%r35, %r3, %r2;
	cvta.to.global.u64 	%rd62, %rd65;
	mul.wide.s32 	%rd63, %r35, 8;
	add.s64 	%rd64, %rd62, %rd63;
	st.global.f64 	[%rd64], %fd66;
$L__BB0_13:
	ret;

}


// ===== COMPILED SASS (sm_100) =====

	.target	sm_100

	.elftype	@"ET_EXEC"


//--------------------- .note.nv.tkinfo           --------------------------
	.section	.note.nv.tkinfo,"",@"SHT_NOTE"
	.sectionflags	@"SHF_NOTE_NV_TKINFO"
	.tkinfo
        /*0018*/ 	.word	0x00000002
        /*0030*/ 	.string	""
        /*0030*/ 	.string	"ptxas"
        /*0030*/ 	.string	"Cuda compilation tools, release 13.0, V13.0.88"
        /*0030*/ 	.string	"Build cuda_13.0.r13.0/compiler.36424714_0"
        /*0030*/ 	.string	"-arch sm_100 -m 64 "



//--------------------- .note.nv.cuinfo           --------------------------
	.section	.note.nv.cuinfo,"",@"SHT_NOTE"
	.sectionflags	@"SHF_NOTE_NV_CUINFO"
        /*0018*/ 	.short	0x0002
        /*001a*/ 	.short	0x0064
        /*001c*/ 	.short	0x0082
	.zero		2


//--------------------- .nv.info                  --------------------------
	.section	.nv.info,"",@"SHT_CUDA_INFO"
	.align	4


	//----- nvinfo : EIATTR_REGCOUNT
	.align		4
        /*0000*/ 	.byte	0x04, 0x2f
        /*0002*/ 	.short	(.L_1 - .L_0)
	.align		4
.L_0:
        /*0004*/ 	.word	index@(_Z20matrixMultiplyKernelPdS_S_i)
        /*0008*/ 	.word	0x0000001e


	//----- nvinfo : EIATTR_FRAME_SIZE
	.align		4
.L_1:
        /*000c*/ 	.byte	0x04, 0x11
        /*000e*/ 	.short	(.L_3 - .L_2)
	.align		4
.L_2:
        /*0010*/ 	.word	index@(_Z20matrixMultiplyKernelPdS_S_i)
        /*0014*/ 	.word	0x00000000


	//----- nvinfo : EIATTR_MIN_STACK_SIZE
	.align		4
.L_3:
        /*0018*/ 	.byte	0x04, 0x12
        /*001a*/ 	.short	(.L_5 - .L_4)
	.align		4
.L_4:
        /*001c*/ 	.word	index@(_Z20matrixMultiplyKernelPdS_S_i)
        /*0020*/ 	.word	0x00000000
.L_5:


//--------------------- .nv.compat                --------------------------
	.section	.nv.compat,"",@"SHT_CUDA_COMPAT_INFO"
	.align	4
        /*0000*/ 	.byte	0x02, 0x09, 0x00, 0x00, 0x02, 0x02, 0x01, 0x00, 0x02, 0x05, 0x05, 0x00, 0x03, 0x07, 0x01, 0x01
        /*0010*/ 	.byte	0x02, 0x03, 0x00, 0x00, 0x02, 0x06, 0x01, 0x00, 0x04, 0x0b, 0x08, 0x00, 0x01, 0x00, 0x00, 0x00
        /*0020*/ 	.byte	0x00, 0x00, 0x00, 0x00


//--------------------- .nv.info._Z20matrixMultiplyKernelPdS_S_i --------------------------
	.section	.nv.info._Z20matrixMultiplyKernelPdS_S_i,"",@"SHT_CUDA_INFO"
	.sectionflags	@""
	.align	4


	//----- nvinfo : EIATTR_CUDA_API_VERSION
	.align		4
        /*0000*/ 	.byte	0x04, 0x37
        /*0002*/ 	.short	(.L_7 - .L_6)
.L_6:
        /*0004*/ 	.word	0x00000082


	//----- nvinfo : EIATTR_KPARAM_INFO
	.align		4
.L_7:
        /*0008*/ 	.byte	0x04, 0x17
        /*000a*/ 	.short	(.L_9 - .L_8)
.L_8:
        /*000c*/ 	.word	0x00000000
        /*0010*/ 	.short	0x0003
        /*0012*/ 	.short	0x0018
        /*0014*/ 	.byte	0x00, 0xf0, 0x11, 0x00


	//----- nvinfo : EIATTR_KPARAM_INFO
	.align		4
.L_9:
        /*0018*/ 	.byte	0x04, 0x17
        /*001a*/ 	.short	(.L_11 - .L_10)
.L_10:
        /*001c*/ 	.word	0x00000000
        /*0020*/ 	.short	0x0002
        /*0022*/ 	.short	0x0010
        /*0024*/ 	.byte	0x00, 0xf5, 0x21, 0x00


	//----- nvinfo : EIATTR_KPARAM_INFO
	.align		4
.L_11:
        /*0028*/ 	.byte	0x04, 0x17
        /*002a*/ 	.short	(.L_13 - .L_12)
.L_12:
        /*002c*/ 	.word	0x00000000
        /*0030*/ 	.short	0x0001
        /*0032*/ 	.short	0x0008
        /*0034*/ 	.byte	0x00, 0xf5, 0x21, 0x00


	//----- nvinfo : EIATTR_KPARAM_INFO
	.align		4
.L_13:
        /*0038*/ 	.byte	0x04, 0x17
        /*003a*/ 	.short	(.L_15 - .L_14)
.L_14:
        /*003c*/ 	.word	0x00000000
        /*0040*/ 	.short	0x0000
        /*0042*/ 	.short	0x0000
        /*0044*/ 	.byte	0x00, 0xf5, 0x21, 0x00


	//----- nvinfo : EIATTR_SPARSE_MMA_MASK
	.align		4
.L_15:
        /*0048*/ 	.byte	0x03, 0x50
        /*004a*/ 	.short	0x0000


	//----- nvinfo : EIATTR_MAXREG_COUNT
	.align		4
        /*004c*/ 	.byte	0x03, 0x1b
        /*004e*/ 	.short	0x00ff


	//----- nvinfo : EIATTR_MERCURY_ISA_VERSION
	.align		4
        /*0050*/ 	.byte	0x03, 0x5f
        /*0052*/ 	.short	0x0101


	//----- nvinfo : EIATTR_VRC_CTA_INIT_COUNT
	.align		4
        /*0054*/ 	.byte	0x02, 0x4a
	.zero		1
	.zero		1


	//----- nvinfo : EIATTR_EXIT_INSTR_OFFSETS
	.align		4
        /*0058*/ 	.byte	0x04, 0x1c
        /*005a*/ 	.short	(.L_17 - .L_16)


	//   ....[0]....
.L_16:
        /*005c*/ 	.word	0x000000c0


	//   ....[1]....
        /*0060*/ 	.word	0x00000ad0


	//----- nvinfo : EIATTR_CBANK_PARAM_SIZE
	.align		4
.L_17:
        /*0064*/ 	.byte	0x03, 0x19
        /*0066*/ 	.short	0x001c


	//----- nvinfo : EIATTR_PARAM_CBANK
	.align		4
        /*0068*/ 	.byte	0x04, 0x0a
        /*006a*/ 	.short	(.L_19 - .L_18)
	.align		4
.L_18:
        /*006c*/ 	.word	index@(.nv.constant0._Z20matrixMultiplyKernelPdS_S_i)
        /*0070*/ 	.short	0x0380
        /*0072*/ 	.short	0x001c


	//----- nvinfo : EIATTR_SW_WAR
	.align		4
.L_19:
        /*0074*/ 	.byte	0x04, 0x36
        /*0076*/ 	.short	(.L_21 - .L_20)
.L_20:
        /*0078*/ 	.word	0x00000008
.L_21:


//--------------------- .nv.callgraph             --------------------------
	.section	.nv.callgraph,"",@"SHT_CUDA_CALLGRAPH"
	.align	4
	.sectionentsize	8
	.align		4
        /*0000*/ 	.word	0x00000000
	.align		4
        /*0004*/ 	.word	0xffffffff
	.align		4
        /*0008*/ 	.word	0x00000000
	.align		4
        /*000c*/ 	.word	0xfffffffe
	.align		4
        /*0010*/ 	.word	0x00000000
	.align		4
        /*0014*/ 	.word	0xfffffffd
	.align		4
        /*0018*/ 	.word	0x00000000
	.align		4
        /*001c*/ 	.word	0xfffffffc


//--------------------- .text._Z20matrixMultiplyKernelPdS_S_i --------------------------
	.section	.text._Z20matrixMultiplyKernelPdS_S_i,"ax",@progbits
	.align	128
        .global         _Z20matrixMultiplyKernelPdS_S_i
        .type           _Z20matrixMultiplyKernelPdS_S_i,@function
        .size           _Z20matrixMultiplyKernelPdS_S_i,(.L_x_5 - _Z20matrixMultiplyKernelPdS_S_i)
        .other          _Z20matrixMultiplyKernelPdS_S_i,@"STO_CUDA_ENTRY STV_DEFAULT"
_Z20matrixMultiplyKernelPdS_S_i:
.text._Z20matrixMultiplyKernelPdS_S_i:
[----:B------:R-:W-:Y:S01]  /*0000*/  LDC R1, c[0x0][0x37c] ;  /* 0x0000df00ff017b82 */ /* 0x000fe20000000800 */
[----:B------:R-:W0:Y:S07]  /*0010*/  S2R R0, SR_TID.Y ;  /* 0x0000000000007919 */ /* 0x000e2e0000002200 */
[----:B------:R-:W0:Y:S01]  /*0020*/  S2UR UR4, SR_CTAID.Y ;  /* 0x00000000000479c3 */ /* 0x000e220000002600 */
[----:B------:R-:W1:Y:S01]  /*0030*/  LDCU UR18, c[0x0][0x398] ;  /* 0x00007300ff1277ac */ /* 0x000e620008000800 */
[----:B------:R-:W2:Y:S06]  /*0040*/  S2R R3, SR_TID.X ;  /* 0x0000000000037919 */ /* 0x000eac0000002100 */
[----:B------:R-:W0:Y:S08]  /*0050*/  LDC R21, c[0x0][0x364] ;  /* 0x0000d900ff157b82 */ /* 0x000e300000000800 */
[----:B------:R-:W2:Y:S08]  /*0060*/  S2UR UR5, SR_CTAID.X ;  /* 0x00000000000579c3 */ /* 0x000eb00000002500 */
[----:B------:R-:W2:Y:S01]  /*0070*/  LDC R2, c[0x0][0x360] ;  /* 0x0000d800ff027b82 */ /* 0x000ea20000000800 */
[----:B0-----:R-:W-:-:S02]  /*0080*/  IMAD R21, R21, UR4, R0 ;  /* 0x0000000415157c24 */ /* 0x001fc4000f8e0200 */
[----:B--2---:R-:W-:-:S05]  /*0090*/  IMAD R0, R2, UR5, R3 ;  /* 0x0000000502007c24 */ /* 0x004fca000f8e0203 */
[----:B------:R-:W-:-:S04]  /*00a0*/  VIMNMX R2, PT, PT, R21, R0, !PT ;  /* 0x0000000015027248 */ /* 0x000fc80007fe0100 */
[----:B-1----:R-:W-:-:S13]  /*00b0*/  ISETP.GE.AND P0, PT, R2, UR18, PT ;  /* 0x0000001202007c0c */ /* 0x002fda000bf06270 */
[----:B------:R-:W-:Y:S05]  /*00c0*/  @P0 EXIT ;  /* 0x000000000000094d */ /* 0x000fea0003800000 */
[----:B------:R-:W-:Y:S02]  /*00d0*/  UISETP.GE.U32.AND UP0, UPT, UR18, 0x8, UPT ;  /* 0x000000081200788c */ /* 0x000fe4000bf06070 */
[----:B------:R-:W-:Y:S01]  /*00e0*/  IMAD R21, R21, UR18, RZ ;  /* 0x0000001215157c24 */ /* 0x000fe2000f8e02ff */
[----:B------:R-:W-:Y:S01]  /*00f0*/  CS2R R12, SRZ ;  /* 0x00000000000c7805 */ /* 0x000fe2000001ff00 */
[----:B------:R-:W0:Y:S01]  /*0100*/  LDCU.64 UR16, c[0x0][0x358] ;  /* 0x00006b00ff1077ac */ /* 0x000e220008000a00 */
[----:B------:R-:W-:-:S04]  /*0110*/  UMOV UR4, URZ ;  /* 0x000000ff00047c82 */ /* 0x000fc80008000000 */
[----:B------:R-:W-:Y:S05]  /*0120*/  BRA.U !UP0, `(.L_x_0) ;  /* 0x0000000508147547 */ /* 0x000fea000b800000 */
[----:B------:R-:W1:Y:S01]  /*0130*/  LDCU.128 UR20, c[0x0][0x380] ;  /* 0x00007000ff1477ac */ /* 0x000e620008000c00 */
[----:B------:R-:W-:Y:S01]  /*0140*/  IMAD.MOV.U32 R20, RZ, RZ, R0 ;  /* 0x000000ffff147224 */ /* 0x000fe200078e0000 */
[----:B------:R-:W-:Y:S01]  /*0150*/  CS2R R12, SRZ ;  /* 0x00000000000c7805 */ /* 0x000fe2000001ff00 */
[----:B------:R-:W-:-:S04]  /*0160*/  ULOP3.LUT UR4, UR18, 0x7ffffff8, URZ, 0xc0, !UPT ;  /* 0x7ffffff812047892 */ /* 0x000fc8000f8ec0ff */
[----:B------:R-:W-:Y:S01]  /*0170*/  UIADD3 UR4, UPT, UPT, -UR4, URZ, URZ ;  /* 0x000000ff04047290 */ /* 0x000fe2000fffe1ff */
[----:B-1----:R-:W-:Y:S01]  /*0180*/  MOV R2, UR20 ;  /* 0x0000001400027c02 */ /* 0x002fe20008000f00 */
[----:B------:R-:W-:Y:S01]  /*0190*/  IMAD.U32 R3, RZ, RZ, UR21 ;  /* 0x00000015ff037e24 */ /* 0x000fe2000f8e00ff */
[----:B------:R-:W-:Y:S02]  /*01a0*/  UIMAD.WIDE UR6, UR18, 0x18, UR22 ;  /* 0x00000018120678a5 */ /* 0x000fe4000f8e0216 */
[----:B------:R-:W-:Y:S01]  /*01b0*/  UIMAD.WIDE UR8, UR18, 0x20, UR22 ;  /* 0x00000020120878a5 */ /* 0x000fe2000f8e0216 */
[----:B------:R-:W-:Y:S01]  /*01c0*/  IMAD.WIDE.U32 R2, R21, 0x8, R2 ;  /* 0x0000000815027825 */ /* 0x000fe200078e0002 */
[----:B------:R-:W-:Y:S02]  /*01d0*/  UIMAD.WIDE UR10, UR18, 0x28, UR22 ;  /* 0x00000028120a78a5 */ /* 0x000fe4000f8e0216 */
[----:B------:R-:W-:Y:S01]  /*01e0*/  UIMAD.WIDE UR12, UR18, 0x30, UR22 ;  /* 0x00000030120c78a5 */ /* 0x000fe2000f8e0216 */
[----:B------:R-:W-:Y:S01]  /*01f0*/  IADD3 R8, P0, PT, R2, 0x20, RZ ;  /* 0x0000002002087810 */ /* 0x000fe20007f1e0ff */
[----:B------:R-:W-:-:S03]  /*0200*/  UIMAD.WIDE UR14, UR18, 0x38, UR22 ;  /* 0x00000038120e78a5 */ /* 0x000fc6000f8e0216 */
[----:B------:R-:W-:-:S09]  /*0210*/  IADD3.X R9, PT, PT, RZ, R3, RZ, P0, !PT ;  /* 0x00000003ff097210 */ /* 0x000fd200007fe4ff */
.L_x_1:
[----:B------:R-:W-:Y:S01]  /*0220*/  HFMA2 R23, -RZ, RZ, 0, 4.76837158203125e-07 ;  /* 0x00000008ff177431 */ /* 0x000fe200000001ff */
[----:B------:R-:W-:Y:S01]  /*0230*/  UIMAD.WIDE UR24, UR18, 0x8, UR22 ;  /* 0x00000008121878a5 */ /* 0x000fe2000f8e0216 */
[----:B------:R-:W-:Y:S01]  /*0240*/  IMAD.MOV.U32 R2, RZ, RZ, R8 ;  /* 0x000000ffff027224 */ /* 0x000fe200078e0008 */
[----:B------:R-:W-:Y:S01]  /*0250*/  MOV R3, R9 ;  /* 0x0000000900037202 */ /* 0x000fe20000000f00 */
[----:B------:R-:W-:-:S03]  /*0260*/  UIMAD.WIDE UR20, UR18, 0x10, UR22 ;  /* 0x00000010121478a5 */ /* 0x000fc6000f8e0216 */
[----:B------:R-:W-:Y:S01]  /*0270*/  MOV R19, UR25 ;  /* 0x0000001900137c02 */ /* 0x000fe20008000f00 */
[----:B------:R-:W-:Y:S01]  /*0280*/  IMAD.U32 R18, RZ, RZ, UR24 ;  /* 0x00000018ff127e24 */ /* 0x000fe2000f8e00ff */
[----:B0-----:R-:W2:Y:S01]  /*0290*/  LDG.E.64 R24, desc[UR16][R2.64+-0x20] ;  /* 0xffffe01002187981 */ /* 0x001ea2000c1e1b00 */
[C---:B------:R-:W-:Y:S01]  /*02a0*/  IMAD.WIDE R22, R20.reuse, R23, UR22 ;  /* 0x0000001614167e25 */ /* 0x040fe2000f8e0217 */
[----:B------:R-:W-:Y:S02]  /*02b0*/  MOV R16, UR20 ;  /* 0x0000001400107c02 */ /* 0x000fe40008000f00 */
[----:B------:R-:W3:Y:S01]  /*02c0*/  LDG.E.64 R10, desc[UR16][R2.64+-0x18] ;  /* 0xffffe810020a7981 */ /* 0x000ee2000c1e1b00 */
[----:B------:R-:W-:-:S03]  /*02d0*/  IMAD.WIDE R18, R20, 0x8, R18 ;  /* 0x0000000814127825 */ /* 0x000fc600078e0212 */
[----:B------:R-:W2:Y:S01]  /*02e0*/  LDG.E.64 R22, desc[UR16][R22.64] ;  /* 0x0000001016167981 */ /* 0x000ea2000c1e1b00 */
[----:B------:R-:W-:-:S03]  /*02f0*/  IMAD.U32 R17, RZ, RZ, UR21 ;  /* 0x00000015ff117e24 */ /* 0x000fc6000f8e00ff */
[----:B------:R-:W3:Y:S01]  /*0300*/  LDG.E.64 R18, desc[UR16][R18.64] ;  /* 0x0000001012127981 */ /* 0x000ee2000c1e1b00 */
[----:B------:R-:W-:-:S04]  /*0310*/  IMAD.WIDE R16, R20, 0x8, R16 ;  /* 0x0000000814107825 */ /* 0x000fc800078e0210 */
[----:B------:R-:W-:Y:S01]  /*0320*/  HFMA2 R9, -RZ, RZ, 0, 4.76837158203125e-07 ;  /* 0x00000008ff097431 */ /* 0x000fe200000001ff */
[----:B------:R-:W4:Y:S04]  /*0330*/  LDG.E.64 R14, desc[UR16][R2.64+-0x10] ;  /* 0xfffff010020e7981 */ /* 0x000f28000c1e1b00 */
[----:B------:R-:W4:Y:S01]  /*0340*/  LDG.E.64 R16, desc[UR16][R16.64] ;  /* 0x0000001010107981 */ /* 0x000f22000c1e1b00 */
[----:B------:R-:W-:-:S03]  /*0350*/  IMAD.WIDE R8, R20, R9, UR6 ;  /* 0x0000000614087e25 */ /* 0x000fc6000f8e0209 */
[----:B------:R-:W5:Y:S04]  /*0360*/  LDG.E.64 R6, desc[UR16][R2.64+-0x8] ;  /* 0xfffff81002067981 */ /* 0x000f68000c1e1b00 */
[----:B------:R-:W5:Y:S01]  /*0370*/  LDG.E.64 R8, desc[UR16][R8.64] ;  /* 0x0000001008087981 */ /* 0x000f62000c1e1b00 */
[----:B------:R-:W-:-:S05]  /*0380*/  MOV R5, 0x8 ;  /* 0x0000000800057802 */ /* 0x000fca0000000f00 */
[----:B------:R-:W-:-:S06]  /*0390*/  IMAD.WIDE R4, R20, R5, UR8 ;  /* 0x0000000814047e25 */ /* 0x000fcc000f8e0205 */
[----:B------:R-:W5:Y:S01]  /*03a0*/  LDG.E.64 R4, desc[UR16][R4.64] ;  /* 0x0000001004047981 */ /* 0x000f62000c1e1b00 */
[----:B--2---:R-:W-:Y:S01]  /*03b0*/  DFMA R24, R24, R22, R12 ;  /* 0x000000161818722b */ /* 0x004fe2000000000c */
[----:B------:R-:W-:Y:S02]  /*03c0*/  IMAD.MOV.U32 R23, RZ, RZ, 0x8 ;  /* 0x00000008ff177424 */ /* 0x000fe400078e00ff */
[----:B------:R-:W2:Y:S02]  /*03d0*/  LDG.E.64 R12, desc[UR16][R2.64] ;  /* 0x00000010020c7981 */ /* 0x000ea4000c1e1b00 */
[----:B------:R-:W-:-:S03]  /*03e0*/  IMAD.WIDE R22, R20, R23, UR10 ;  /* 0x0000000a14167e25 */ /* 0x000fc6000f8e0217 */
[----:B---3--:R-:W-:Y:S01]  /*03f0*/  DFMA R18, R10, R18, R24 ;  /* 0x000000120a12722b */ /* 0x008fe20000000018 */
[----:B------:R-:W-:Y:S01]  /*0400*/  MOV R25, 0x8 ;  /* 0x0000000800197802 */ /* 0x000fe20000000f00 */
[----:B------:R-:W3:Y:S04]  /*0410*/  LDG.E.64 R10, desc[UR16][R2.64+0x8] ;  /* 0x00000810020a7981 */ /* 0x000ee8000c1e1b00 */
[----:B------:R-:W3:Y:S01]  /*0420*/  LDG.E.64 R22, desc[UR16][R22.64] ;  /* 0x0000001016167981 */ /* 0x000ee2000c1e1b00 */
[C---:B------:R-:W-:Y:S01]  /*0430*/  IMAD.WIDE R24, R20.reuse, R25, UR12 ;  /* 0x0000000c14187e25 */ /* 0x040fe2000f8e0219 */
[----:B----4-:R-:W-:Y:S01]  /*0440*/  DFMA R16, R14, R16, R18 ;  /* 0x000000100e10722b */ /* 0x010fe20000000012 */
[----:B------:R-:W-:Y:S01]  /*0450*/  MOV R19, 0x8 ;  /* 0x0000000800137802 */ /* 0x000fe20000000f00 */
[----:B------:R-:W4:Y:S04]  /*0460*/  LDG.E.64 R14, desc[UR16][R2.64+0x10] ;  /* 0x00001010020e7981 */ /* 0x000f28000c1e1b00 */
[----:B------:R-:W4:Y:S01]  /*0470*/  LDG.E.64 R24, desc[UR16][R24.64] ;  /* 0x0000001018187981 */ /* 0x000f22000c1e1b00 */
[----:B------:R-:W-:Y:S01]  /*0480*/  IMAD.WIDE R18, R20, R19, UR14 ;  /* 0x0000000e14127e25 */ /* 0x000fe2000f8e0213 */
[----:B-----5:R-:W-:-:S02]  /*0490*/  DFMA R8, R6, R8, R16 ;  /* 0x000000080608722b */ /* 0x020fc40000000010 */
[----:B------:R-:W5:Y:S04]  /*04a0*/  LDG.E.64 R6, desc[UR16][R2.64+0x18] ;  /* 0x0000181002067981 */ /* 0x000f68000c1e1b00 */
[----:B------:R-:W5:Y:S01]  /*04b0*/  LDG.E.64 R18, desc[UR16][R18.64] ;  /* 0x0000001012127981 */ /* 0x000f62000c1e1b00 */
[----:B------:R-:W-:-:S04]  /*04c0*/  UIADD3 UR4, UPT, UPT, UR4, 0x8, URZ ;  /* 0x0000000804047890 */ /* 0x000fc8000fffe0ff */
[----:B------:R-:W-:Y:S01]  /*04d0*/  UISETP.NE.AND UP0, UPT, UR4, URZ, UPT ;  /* 0x000000ff0400728c */ /* 0x000fe2000bf05270 */
[----:B--2---:R-:W-:-:S08]  /*04e0*/  DFMA R4, R12, R4, R8 ;  /* 0x000000040c04722b */ /* 0x004fd00000000008 */
[----:B---3--:R-:W-:-:S08]  /*04f0*/  DFMA R4, R10, R22, R4 ;  /* 0x000000160a04722b */ /* 0x008fd00000000004 */
[----:B----4-:R-:W-:Y:S01]  /*0500*/  DFMA R4, R14, R24, R4 ;  /* 0x000000180e04722b */ /* 0x010fe20000000004 */
[----:B------:R-:W-:-:S07]  /*0510*/  IADD3 R8, P0, PT, R2, 0x40, RZ ;  /* 0x0000004002087810 */ /* 0x000fce0007f1e0ff */
[----:B-----5:R-:W-:Y:S01]  /*0520*/  DFMA R12, R6, R18, R4 ;  /* 0x00000012060c722b */ /* 0x020fe20000000004 */
[----:B------:R-:W-:Y:S01]  /*0530*/  IMAD.U32 R5, RZ, RZ, UR18 ;  /* 0x00000012ff057e24 */ /* 0x000fe2000f8e00ff */
[----:B------:R-:W-:-:S04]  /*0540*/  IADD3.X R9, PT, PT, RZ, R3, RZ, P0, !PT ;  /* 0x00000003ff097210 */ /* 0x000fc800007fe4ff */
[----:B------:R-:W-:Y:S01]  /*0550*/  LEA R20, R5, R20, 0x3 ;  /* 0x0000001405147211 */ /* 0x000fe200078e18ff */
[----:B------:R-:W-:Y:S06]  /*0560*/  BRA.U UP0, `(.L_x_1) ;  /* 0xfffffffd002c7547 */ /* 0x000fec000b83ffff */
[----:B------:R-:W-:-:S12]  /*0570*/  ULOP3.LUT UR4, UR18, 0x7ffffff8, URZ, 0xc0, !UPT ;  /* 0x7ffffff812047892 */ /* 0x000fd8000f8ec0ff */
.L_x_0:
[----:B------:R-:W-:-:S04]  /*0580*/  ULOP3.LUT UR6, UR18, 0x7, URZ, 0xc0, !UPT ;  /* 0x0000000712067892 */ /* 0x000fc8000f8ec0ff */
[----:B------:R-:W-:-:S09]  /*0590*/  UISETP.NE.AND UP0, UPT, UR6, URZ, UPT ;  /* 0x000000ff0600728c */ /* 0x000fd2000bf05270 */
[----:B------:R-:W-:Y:S05]  /*05a0*/  BRA.U !UP0, `(.L_x_2) ;  /* 0x0000000508387547 */ /* 0x000fea000b800000 */
[----:B------:R-:W-:Y:S02]  /*05b0*/  UISETP.GE.U32.AND UP0, UPT, UR6, 0x4, UPT ;  /* 0x000000040600788c */ /* 0x000fe4000bf06070 */
[----:B------:R-:W-:-:S04]  /*05c0*/  ULOP3.LUT UR5, UR18, 0x3, URZ, 0xc0, !UPT ;  /* 0x0000000312057892 */ /* 0x000fc8000f8ec0ff */
[----:B------:R-:W-:-:S03]  /*05d0*/  UISETP.NE.AND UP1, UPT, UR5, URZ, UPT ;  /* 0x000000ff0500728c */ /* 0x000fc6000bf25270 */
[----:B------:R-:W-:Y:S08]  /*05e0*/  BRA.U !UP0, `(.L_x_3) ;  /* 0x00000001087c7547 */ /* 0x000ff0000b800000 */
[----:B------:R-:W1:Y:S01]  /*05f0*/  LDC.64 R10, c[0x0][0x380] ;  /* 0x0000e000ff0a7b82 */ /* 0x000e620000000a00 */
[----:B------:R-:W2:Y:S01]  /*0600*/  LDCU.64 UR6, c[0x0][0x380] ;  /* 0x00007000ff0677ac */ /* 0x000ea20008000a00 */
[----:B------:R-:W-:Y:S01]  /*0610*/  IMAD.U32 R5, RZ, RZ, UR4 ;  /* 0x00000004ff057e24 */ /* 0x000fe2000f8e00ff */
[C---:B------:R-:W-:Y:S01]  /*0620*/  IADD3 R3, PT, PT, R21.reuse, UR4, RZ ;  /* 0x0000000415037c10 */ /* 0x040fe2000fffe0ff */
[----:B------:R-:W-:Y:S01]  /*0630*/  IMAD.U32 R23, RZ, RZ, UR18 ;  /* 0x00000012ff177e24 */ /* 0x000fe2000f8e00ff */
[----:B------:R-:W-:Y:S01]  /*0640*/  IADD3 R2, P0, PT, R21, UR4, RZ ;  /* 0x0000000415027c10 */ /* 0x000fe2000ff1e0ff */
[----:B------:R-:W-:Y:S02]  /*0650*/  IMAD R5, R5, UR18, R0 ;  /* 0x0000001205057c24 */ /* 0x000fe4000f8e0200 */
[----:B------:R-:W3:Y:S01]  /*0660*/  LDC.64 R18, c[0x0][0x388] ;  /* 0x0000e200ff127b82 */ /* 0x000ee20000000a00 */
[----:B------:R-:W-:Y:S01]  /*0670*/  MOV R25, UR18 ;  /* 0x0000001200197c02 */ /* 0x000fe20008000f00 */
[----:B-1----:R-:W-:Y:S01]  /*0680*/  IMAD.WIDE.U32 R10, R3, 0x8, R10 ;  /* 0x00000008030a7825 */ /* 0x002fe200078e000a */
[----:B------:R-:W-:-:S02]  /*0690*/  IADD3.X R3, PT, PT, RZ, RZ, RZ, P0, !PT ;  /* 0x000000ffff037210 */ /* 0x000fc400007fe4ff */
[----:B--2---:R-:W-:-:S03]  /*06a0*/  LEA R16, P0, R2, UR6, 0x3 ;  /* 0x0000000602107c11 */ /* 0x004fc6000f8018ff */
[----:B0-----:R-:W2:Y:S01]  /*06b0*/  LDG.E.64 R10, desc[UR16][R10.64] ;  /* 0x000000100a0a7981 */ /* 0x001ea2000c1e1b00 */
[----:B---3--:R-:W-:Y:S01]  /*06c0*/  IMAD.WIDE R18, R5, 0x8, R18 ;  /* 0x0000000805127825 */ /* 0x008fe200078e0212 */
[----:B------:R-:W-:-:S04]  /*06d0*/  LEA.HI.X R17, R2, UR7, R3, 0x3, P0 ;  /* 0x0000000702117c11 */ /* 0x000fc800080f1c03 */
[----:B------:R-:W2:Y:S01]  /*06e0*/  LDG.E.64 R14, desc[UR16][R18.64] ;  /* 0x00000010120e7981 */ /* 0x000ea2000c1e1b00 */
[----:B------:R-:W-:-:S03]  /*06f0*/  IMAD.WIDE R22, R23, 0x8, R18 ;  /* 0x0000000817167825 */ /* 0x000fc600078e0212 */
[----:B------:R-:W3:Y:S04]  /*0700*/  LDG.E.64 R6, desc[UR16][R16.64+0x8] ;  /* 0x0000081010067981 */ /* 0x000ee8000c1e1b00 */
[----:B------:R-:W3:Y:S01]  /*0710*/  LDG.E.64 R8, desc[UR16][R22.64] ;  /* 0x0000001016087981 */ /* 0x000ee2000c1e1b00 */
[----:B------:R-:W-:Y:S01]  /*0720*/  IMAD.WIDE R24, R25, 0x8, R22 ;  /* 0x0000000819187825 */ /* 0x000fe200078e0216 */
[----:B------:R-:W-:Y:S02]  /*0730*/  MOV R27, UR18 ;  /* 0x00000012001b7c02 */ /* 0x000fe40008000f00 */
[----:B------:R-:W4:Y:S04]  /*0740*/  LDG.E.64 R2, desc[UR16][R16.64+0x10] ;  /* 0x0000101010027981 */ /* 0x000f28000c1e1b00 */
[----:B------:R-:W4:Y:S01]  /*0750*/  LDG.E.64 R4, desc[UR16][R24.64] ;  /* 0x0000001018047981 */ /* 0x000f22000c1e1b00 */
[----:B------:R-:W-:-:S03]  /*0760*/  IMAD.WIDE R26, R27, 0x8, R24 ;  /* 0x000000081b1a7825 */ /* 0x000fc600078e0218 */
[----:B------:R-:W5:Y:S04]  /*0770*/  LDG.E.64 R18, desc[UR16][R16.64+0x18] ;  /* 0x0000181010127981 */ /* 0x000f68000c1e1b00 */
[----:B------:R-:W5:Y:S01]  /*0780*/  LDG.E.64 R26, desc[UR16][R26.64] ;  /* 0x000000101a1a7981 */ /* 0x000f62000c1e1b00 */
[----:B------:R-:W-:Y:S01]  /*0790*/  UIADD3 UR4, UPT, UPT, UR4, 0x4, URZ ;  /* 0x0000000404047890 */ /* 0x000fe2000fffe0ff */
[----:B--2---:R-:W-:-:S08]  /*07a0*/  DFMA R10, R10, R14, R12 ;  /* 0x0000000e0a0a722b */ /* 0x004fd0000000000c */
[----:B---3--:R-:W-:-:S08]  /*07b0*/  DFMA R6, R6, R8, R10 ;  /* 0x000000080606722b */ /* 0x008fd0000000000a */
[----:B----4-:R-:W-:-:S08]  /*07c0*/  DFMA R2, R2, R4, R6 ;  /* 0x000000040202722b */ /* 0x010fd00000000006 */
[----:B-----5:R-:W-:-:S11]  /*07d0*/  DFMA R12, R18, R26, R2 ;  /* 0x0000001a120c722b */ /* 0x020fd60000000002 */
.L_x_3:
[----:B------:R-:W-:Y:S05]  /*07e0*/  BRA.U !UP1, `(.L_x_2) ;  /* 0x0000000109a87547 */ /* 0x000fea000b800000 */
[----:B------:R-:W-:Y:S01]  /*07f0*/  UISETP.NE.AND UP0, UPT, UR5, 0x1, UPT ;  /* 0x000000010500788c */ /* 0x000fe2000bf05270 */
[----:B------:R-:W-:Y:S01]  /*0800*/  IMAD.U32 R9, RZ, RZ, UR4 ;  /* 0x00000004ff097e24 */ /* 0x000fe2000f8e00ff */
[----:B------:R-:W-:Y:S02]  /*0810*/  ULOP3.LUT UR5, UR18, 0x1, URZ, 0xc0, !UPT ;  /* 0x0000000112057892 */ /* 0x000fe4000f8ec0ff */
[----:B------:R-:W-:Y:S02]  /*0820*/  MOV R11, UR18 ;  /* 0x00000012000b7c02 */ /* 0x000fe40008000f00 */
[----:B------:R-:W-:Y:S01]  /*0830*/  PLOP3.LUT P1, PT, PT, PT, UP0, 0x80, 0x8 ;  /* 0x000000000008781c */ /* 0x000fe20003f2f008 */
[----:B------:R-:W-:-:S04]  /*0840*/  UISETP.NE.U32.AND UP1, UPT, UR5, 0x1, UPT ;  /* 0x000000010500788c */ /* 0x000fc8000bf25070 */
[----:B------:R-:W1:Y:S02]  /*0850*/  @UP0 LDCU.128 UR8, c[0x0][0x380] ;  /* 0x00007000ff0807ac */ /* 0x000e640008000c00 */
[----:B------:R-:W-:Y:S01]  /*0860*/  PLOP3.LUT P0, PT, PT, PT, UP1, 0x80, 0x8 ;  /* 0x000000000008781c */ /* 0x000fe20003f0f018 */
[----:B------:R-:W2:Y:S05]  /*0870*/  @UP0 LDCU.64 UR6, c[0x0][0x380] ;  /* 0x00007000ff0607ac */ /* 0x000eaa0008000a00 */
[C---:B------:R-:W-:Y:S01]  /*0880*/  @P1 IADD3 R7, PT, PT, R21.reuse, UR4, RZ ;  /* 0x0000000415071c10 */ /* 0x040fe2000fffe0ff */
[----:B------:R-:W3:Y:S01]  /*0890*/  @!UP1 LDCU.128 UR12, c[0x0][0x380] ;  /* 0x00007000ff0c97ac */ /* 0x000ee20008000c00 */
[----:B------:R-:W-:Y:S01]  /*08a0*/  @P1 IADD3 R6, P2, PT, R21, UR4, RZ ;  /* 0x0000000415061c10 */ /* 0x000fe2000ff5e0ff */
[----:B------:R-:W-:Y:S01]  /*08b0*/  @P1 IMAD R9, R9, UR18, R0 ;  /* 0x0000001209091c24 */ /* 0x000fe2000f8e0200 */
[----:B------:R-:W-:Y:S01]  /*08c0*/  @UP0 UIADD3 UR4, UPT, UPT, UR4, 0x2, URZ ;  /* 0x0000000204040890 */ /* 0x000fe2000fffe0ff */
[----:B-1----:R-:W-:Y:S01]  /*08d0*/  MOV R2, UR8 ;  /* 0x0000000800027c02 */ /* 0x002fe20008000f00 */
[----:B------:R-:W-:Y:S01]  /*08e0*/  IMAD.U32 R3, RZ, RZ, UR9 ;  /* 0x00000009ff037e24 */ /* 0x000fe2000f8e00ff */
[----:B------:R-:W-:-:S02]  /*08f0*/  MOV R4, UR10 ;  /* 0x0000000a00047c02 */ /* 0x000fc40008000f00 */
[----:B------:R-:W-:Y:S01]  /*0900*/  MOV R5, UR11 ;  /* 0x0000000b00057c02 */ /* 0x000fe20008000f00 */
[----:B------:R-:W-:-:S04]  /*0910*/  @P1 IMAD.WIDE.U32 R2, R7, 0x8, R2 ;  /* 0x0000000807021825 */ /* 0x000fc800078e0002 */
[----:B------:R-:W-:Y:S01]  /*0920*/  @P1 IMAD.WIDE R4, R9, 0x8, R4 ;  /* 0x0000000809041825 */ /* 0x000fe200078e0204 */
[----:B------:R-:W-:Y:S01]  /*0930*/  MOV R19, UR4 ;  /* 0x0000000400137c02 */ /* 0x000fe20008000f00 */
[----:B0-----:R-:W4:Y:S02]  /*0940*/  @P1 LDG.E.64 R2, desc[UR16][R2.64] ;  /* 0x0000001002021981 */ /* 0x001f24000c1e1b00 */
[----:B------:R-:W-:Y:S01]  /*0950*/  @P1 IMAD.X R7, RZ, RZ, RZ, P2 ;  /* 0x000000ffff071224 */ /* 0x000fe200010e06ff */
[----:B--2---:R-:W-:-:S04]  /*0960*/  @P1 LEA R8, P2, R6, UR6, 0x3 ;  /* 0x0000000606081c11 */ /* 0x004fc8000f8418ff */
[----:B------:R-:W-:Y:S01]  /*0970*/  @P1 LEA.HI.X R9, R6, UR7, R7, 0x3, P2 ;  /* 0x0000000706091c11 */ /* 0x000fe200090f1c07 */
[----:B------:R-:W-:Y:S02]  /*0980*/  @P1 IMAD.WIDE R6, R11, 0x8, R4 ;  /* 0x000000080b061825 */ /* 0x000fe400078e0204 */
[----:B------:R-:W4:Y:S01]  /*0990*/  @P1 LDG.E.64 R4, desc[UR16][R4.64] ;  /* 0x0000001004041981 */ /* 0x000f22000c1e1b00 */
[----:B---3--:R-:W-:Y:S01]  /*09a0*/  MOV R14, UR12 ;  /* 0x0000000c000e7c02 */ /* 0x008fe20008000f00 */
[----:B------:R-:W-:Y:S01]  /*09b0*/  IMAD.U32 R15, RZ, RZ, UR13 ;  /* 0x0000000dff0f7e24 */ /* 0x000fe2000f8e00ff */
[----:B------:R-:W-:Y:S01]  /*09c0*/  MOV R10, UR14 ;  /* 0x0000000e000a7c02 */ /* 0x000fe20008000f00 */
[----:B------:R-:W-:Y:S01]  /*09d0*/  IMAD.U32 R11, RZ, RZ, UR15 ;  /* 0x0000000fff0b7e24 */ /* 0x000fe2000f8e00ff */
[----:B------:R-:W-:Y:S01]  /*09e0*/  @!P0 IADD3 R17, PT, PT, R21, UR4, RZ ;  /* 0x0000000415118c10 */ /* 0x000fe2000fffe0ff */
[----:B------:R-:W-:Y:S01]  /*09f0*/  @!P0 IMAD R19, R19, UR18, R0 ;  /* 0x0000001213138c24 */ /* 0x000fe2000f8e0200 */
[----:B------:R-:W2:Y:S04]  /*0a00*/  @P1 LDG.E.64 R6, desc[UR16][R6.64] ;  /* 0x0000001006061981 */ /* 0x000ea8000c1e1b00 */
[----:B------:R-:W2:Y:S01]  /*0a10*/  @P1 LDG.E.64 R8, desc[UR16][R8.64+0x8] ;  /* 0x0000081008081981 */ /* 0x000ea2000c1e1b00 */
[----:B------:R-:W-:-:S04]  /*0a20*/  @!P0 IMAD.WIDE.U32 R14, R17, 0x8, R14 ;  /* 0x00000008110e8825 */ /* 0x000fc800078e000e */
[----:B------:R-:W-:Y:S02]  /*0a30*/  @!P0 IMAD.WIDE R10, R19, 0x8, R10 ;  /* 0x00000008130a8825 */ /* 0x000fe400078e020a */
[----:B------:R-:W3:Y:S04]  /*0a40*/  @!P0 LDG.E.64 R14, desc[UR16][R14.64] ;  /* 0x000000100e0e8981 */ /* 0x000ee8000c1e1b00 */
[----:B------:R-:W3:Y:S01]  /*0a50*/  @!P0 LDG.E.64 R10, desc[UR16][R10.64] ;  /* 0x000000100a0a8981 */ /* 0x000ee2000c1e1b00 */
[----:B----4-:R-:W-:-:S08]  /*0a60*/  @P1 DFMA R2, R2, R4, R12 ;  /* 0x000000040202122b */ /* 0x010fd0000000000c */
[----:B--2---:R-:W-:-:S08]  /*0a70*/  @P1 DFMA R12, R8, R6, R2 ;  /* 0x00000006080c122b */ /* 0x004fd00000000002 */
[----:B---3--:R-:W-:-:S11]  /*0a80*/  @!P0 DFMA R12, R14, R10, R12 ;  /* 0x0000000a0e0c822b */ /* 0x008fd6000000000c */
.L_x_2:
[----:B------:R-:W1:Y:S01]  /*0a90*/  LDC.64 R2, c[0x0][0x390] ;  /* 0x0000e400ff027b82 */ /* 0x000e620000000a00 */
[----:B------:R-:W-:-:S05]  /*0aa0*/  IADD3 R21, PT, PT, R0, R21, RZ ;  /* 0x0000001500157210 */ /* 0x000fca0007ffe0ff */
[----:B-1----:R-:W-:-:S05]  /*0ab0*/  IMAD.WIDE R2, R21, 0x8, R2 ;  /* 0x0000000815027825 */ /* 0x002fca00078e0202 */
[----:B0-----:R-:W-:Y:S01]  /*0ac0*/  STG.E.64 desc[UR16][R2.64], R12 ;  /* 0x0000000c02007986 */ /* 0x001fe2000c101b10 */
[----:B------:R-:W-:Y:S05]  /*0ad0*/  EXIT ;  /* 0x000000000000794d */ /* 0x000fea0003800000 */
.L_x_4:
[----:B------:R-:W-:-:S00]  /*0ae0*/  BRA `(.L_x_4) ;  /* 0xfffffffc00fc7947 */ /* 0x000fc0000383ffff */
[----:B------:R-:W-:-:S00]  /*0af0*/  NOP ;  /* 0x0000000000007918 */ /* 0x000fc00000000000 */
        /* <DEDUP_REMOVED lines=8> */
.L_x_5:


//--------------------- .nv.shared.reserved.0     --------------------------
	.section	.nv.shared.reserved.0,"aw",@nobits
	.weak		__nv_reservedSMEM_offset_0_alias
	.size		__nv_reservedSMEM_offset_0_alias, 0, 64
	.other		__nv_reservedSMEM_offset_0_alias,@"STO_CUDA_RESERVED_SHARED STV_DEFAULT"
__nv_reservedSMEM_offset_0_alias:
	.zero		0
	.zero		64


//--------------------- .nv.constant0._Z20matrixMultiplyKernelPdS_S_i --------------------------
	.section	.nv.constant0._Z20matrixMultiplyKernelPdS_S_i,"a",@progbits
	.sectionflags	@""
	.align	4
.nv.constant0._Z20matrixMultiplyKernelPdS_S_i:
	.zero		924


//--------------------- SYMBOLS --------------------------

	.type		.nv.reservedSmem.offset0,@object
	.size		.nv.reservedSmem.offset0,0x4
